//
// Generated by NVIDIA NVVM Compiler
//
// Compiler Build ID: CL-36424714
// Cuda compilation tools, release 13.0, V13.0.88
// Based on NVVM 20.0.0
//

.version 9.0
.target sm_100
.address_size 64

	// .globl	_Z15solution_kernelPK6float4PS_mm

.visible .entry _Z15solution_kernelPK6float4PS_mm(
	.param .u64 .ptr .align 1 _Z15solution_kernelPK6float4PS_mm_param_0,
	.param .u64 .ptr .align 1 _Z15solution_kernelPK6float4PS_mm_param_1,
	.param .u64 _Z15solution_kernelPK6float4PS_mm_param_2,
	.param .u64 _Z15solution_kernelPK6float4PS_mm_param_3
)
{
	.reg .pred 	%p<4>;
	.reg .b32 	%r<10>;
	.reg .b32 	%f<25>;
	.reg .b64 	%rd<13>;

	ld.param.u64 	%rd2, [_Z15solution_kernelPK6float4PS_mm_param_0];
	ld.param.u64 	%rd3, [_Z15solution_kernelPK6float4PS_mm_param_1];
	ld.param.u64 	%rd4, [_Z15solution_kernelPK6float4PS_mm_param_2];
	ld.param.u64 	%rd6, [_Z15solution_kernelPK6float4PS_mm_param_3];
	mov.u32 	%r1, %ctaid.x;
	mov.u32 	%r2, %ntid.x;
	mov.u32 	%r3, %tid.x;
	mad.lo.s32 	%r4, %r1, %r2, %r3;
	cvt.u64.u32 	%rd7, %r4;
	mov.u32 	%r5, %ctaid.y;
	mov.u32 	%r6, %ntid.y;
	mov.u32 	%r7, %tid.y;
	mad.lo.s32 	%r8, %r5, %r6, %r7;
	cvt.u64.u32 	%rd8, %r8;
	mad.lo.s64 	%rd1, %rd6, %rd8, %rd7;
	setp.le.u64 	%p1, %rd6, %rd7;
	setp.le.u64 	%p2, %rd4, %rd8;
	or.pred  	%p3, %p1, %p2;
	@%p3 bra 	$L__BB0_2;
	cvta.to.global.u64 	%rd10, %rd3;
	shl.b64 	%rd11, %rd1, 4;
	add.s64 	%rd9, %rd2, %rd11;
	// begin inline asm
	ld.global.nc.v4.f32 {%f1,%f2,%f3,%f4}, [%rd9];
	// end inline asm
	mul.f32 	%f5, %f1, 0f3FB8AA3B;
	ex2.approx.f32 	%f6, %f5;
	add.f32 	%f7, %f6, 0f3F800000;
	lg2.approx.f32 	%f8, %f7;
	mul.f32 	%f9, %f8, 0f3F317218;
	mul.f32 	%f10, %f2, 0f3FB8AA3B;
	ex2.approx.f32 	%f11, %f10;
	add.f32 	%f12, %f11, 0f3F800000;
	lg2.approx.f32 	%f13, %f12;
	mul.f32 	%f14, %f13, 0f3F317218;
	mul.f32 	%f15, %f3, 0f3FB8AA3B;
	ex2.approx.f32 	%f16, %f15;
	add.f32 	%f17, %f16, 0f3F800000;
	lg2.approx.f32 	%f18, %f17;
	mul.f32 	%f19, %f18, 0f3F317218;
	mul.f32 	%f20, %f4, 0f3FB8AA3B;
	ex2.approx.f32 	%f21, %f20;
	add.f32 	%f22, %f21, 0f3F800000;
	lg2.approx.f32 	%f23, %f22;
	mul.f32 	%f24, %f23, 0f3F317218;
	add.s64 	%rd12, %rd10, %rd11;
	st.global.v4.f32 	[%rd12], {%f9, %f14, %f19, %f24};
$L__BB0_2:
	ret;

}


// ===== COMPILED SASS (sm_100) =====

	.target	sm_100

	.elftype	@"ET_EXEC"


//--------------------- .note.nv.tkinfo           --------------------------
	.section	.note.nv.tkinfo,"",@"SHT_NOTE"
	.sectionflags	@"SHF_NOTE_NV_TKINFO"
	.tkinfo
        /*0018*/ 	.word	0x00000002
        /*0030*/ 	.string	""
        /*0030*/ 	.string	"ptxas"
        /*0030*/ 	.string	"Cuda compilation tools, release 13.0, V13.0.88"
        /*0030*/ 	.string	"Build cuda_13.0.r13.0/compiler.36424714_0"
        /*0030*/ 	.string	"-arch sm_100 -m 64 "



//--------------------- .note.nv.cuinfo           --------------------------
	.section	.note.nv.cuinfo,"",@"SHT_NOTE"
	.sectionflags	@"SHF_NOTE_NV_CUINFO"
        /*0018*/ 	.short	0x0002
        /*001a*/ 	.short	0x0064
        /*001c*/ 	.short	0x0082
	.zero		2


//--------------------- .nv.info                  --------------------------
	.section	.nv.info,"",@"SHT_CUDA_INFO"
	.align	4


	//----- nvinfo : EIATTR_REGCOUNT
	.align		4
        /*0000*/ 	.byte	0x04, 0x2f
        /*0002*/ 	.short	(.L_1 - .L_0)
	.align		4
.L_0:
        /*0004*/ 	.word	index@(_Z15solution_kernelPK6float4PS_mm)
        /*0008*/ 	.word	0x0000000f


	//----- nvinfo : EIATTR_FRAME_SIZE
	.align		4
.L_1:
        /*000c*/ 	.byte	0x04, 0x11
        /*000e*/ 	.short	(.L_3 - .L_2)
	.align		4
.L_2:
        /*0010*/ 	.word	index@(_Z15solution_kernelPK6float4PS_mm)
        /*0014*/ 	.word	0x00000000


	//----- nvinfo : EIATTR_MIN_STACK_SIZE
	.align		4
.L_3:
        /*0018*/ 	.byte	0x04, 0x12
        /*001a*/ 	.short	(.L_5 - .L_4)
	.align		4
.L_4:
        /*001c*/ 	.word	index@(_Z15solution_kernelPK6float4PS_mm)
        /*0020*/ 	.word	0x00000000
.L_5:


//--------------------- .nv.compat                --------------------------
	.section	.nv.compat,"",@"SHT_CUDA_COMPAT_INFO"
	.align	4
        /*0000*/ 	.byte	0x02, 0x09, 0x00, 0x00, 0x02, 0x02, 0x01, 0x00, 0x02, 0x05, 0x05, 0x00, 0x03, 0x07, 0x01, 0x01
        /*0010*/ 	.byte	0x02, 0x03, 0x00, 0x00, 0x02, 0x06, 0x01, 0x00, 0x04, 0x0b, 0x08, 0x00, 0x01, 0x00, 0x00, 0x00
        /*0020*/ 	.byte	0x00, 0x00, 0x00, 0x00


//--------------------- .nv.info._Z15solution_kernelPK6float4PS_mm --------------------------
	.section	.nv.info._Z15solution_kernelPK6float4PS_mm,"",@"SHT_CUDA_INFO"
	.sectionflags	@""
	.align	4


	//----- nvinfo : EIATTR_CUDA_API_VERSION
	.align		4
        /*0000*/ 	.byte	0x04, 0x37
        /*0002*/ 	.short	(.L_7 - .L_6)
.L_6:
        /*0004*/ 	.word	0x00000082


	//----- nvinfo : EIATTR_KPARAM_INFO
	.align		4
.L_7:
        /*0008*/ 	.byte	0x04, 0x17
        /*000a*/ 	.short	(.L_9 - .L_8)
.L_8:
        /*000c*/ 	.word	0x00000000
        /*0010*/ 	.short	0x0003
        /*0012*/ 	.short	0x0018
        /*0014*/ 	.byte	0x00, 0xf0, 0x21, 0x00


	//----- nvinfo : EIATTR_KPARAM_INFO
	.align		4
.L_9:
        /*0018*/ 	.byte	0x04, 0x17
        /*001a*/ 	.short	(.L_11 - .L_10)
.L_10:
        /*001c*/ 	.word	0x00000000
        /*0020*/ 	.short	0x0002
        /*0022*/ 	.short	0x0010
        /*0024*/ 	.byte	0x00, 0xf0, 0x21, 0x00


	//----- nvinfo : EIATTR_KPARAM_INFO
	.align		4
.L_11:
        /*0028*/ 	.byte	0x04, 0x17
        /*002a*/ 	.short	(.L_13 - .L_12)
.L_12:
        /*002c*/ 	.word	0x00000000
        /*0030*/ 	.short	0x0001
        /*0032*/ 	.short	0x0008
        /*0034*/ 	.byte	0x00, 0xf5, 0x21, 0x00


	//----- nvinfo : EIATTR_KPARAM_INFO
	.align		4
.L_13:
        /*0038*/ 	.byte	0x04, 0x17
        /*003a*/ 	.short	(.L_15 - .L_14)
.L_14:
        /*003c*/ 	.word	0x00000000
        /*0040*/ 	.short	0x0000
        /*0042*/ 	.short	0x0000
        /*0044*/ 	.byte	0x00, 0xf5, 0x21, 0x00


	//----- nvinfo : EIATTR_SPARSE_MMA_MASK
	.align		4
.L_15:
        /*0048*/ 	.byte	0x03, 0x50
        /*004a*/ 	.short	0x0000


	//----- nvinfo : EIATTR_MAXREG_COUNT
	.align		4
        /*004c*/ 	.byte	0x03, 0x1b
        /*004e*/ 	.short	0x00ff


	//----- nvinfo : EIATTR_MERCURY_ISA_VERSION
	.align		4
        /*0050*/ 	.byte	0x03, 0x5f
        /*0052*/ 	.short	0x0101


	//----- nvinfo : EIATTR_VRC_CTA_INIT_COUNT
	.align		4
        /*0054*/ 	.byte	0x02, 0x4a
	.zero		1
	.zero		1


	//----- nvinfo : EIATTR_EXIT_INSTR_OFFSETS
	.align		4
        /*0058*/ 	.byte	0x04, 0x1c
        /*005a*/ 	.short	(.L_17 - .L_16)


	//   ....[0]....
.L_16:
        /*005c*/ 	.word	0x00000110


	//   ....[1]....
        /*0060*/ 	.word	0x000003c0


	//----- nvinfo : EIATTR_CBANK_PARAM_SIZE
	.align		4
.L_17:
        /*0064*/ 	.byte	0x03, 0x19
        /*0066*/ 	.short	0x0020


	//----- nvinfo : EIATTR_PARAM_CBANK
	.align		4
        /*0068*/ 	.byte	0x04, 0x0a
        /*006a*/ 	.short	(.L_19 - .L_18)
	.align		4
.L_18:
        /*006c*/ 	.word	index@(.nv.constant0._Z15solution_kernelPK6float4PS_mm)
        /*0070*/ 	.short	0x0380
        /*0072*/ 	.short	0x0020


	//----- nvinfo : EIATTR_SW_WAR
	.align		4
.L_19:
        /*0074*/ 	.byte	0x04, 0x36
        /*0076*/ 	.short	(.L_21 - .L_20)
.L_20:
        /*0078*/ 	.word	0x00000008
.L_21:


//--------------------- .nv.callgraph             --------------------------
	.section	.nv.callgraph,"",@"SHT_CUDA_CALLGRAPH"
	.align	4
	.sectionentsize	8
	.align		4
        /*0000*/ 	.word	0x00000000
	.align		4
        /*0004*/ 	.word	0xffffffff
	.align		4
        /*0008*/ 	.word	0x00000000
	.align		4
        /*000c*/ 	.word	0xfffffffe
	.align		4
        /*0010*/ 	.word	0x00000000
	.align		4
        /*0014*/ 	.word	0xfffffffd
	.align		4
        /*0018*/ 	.word	0x00000000
	.align		4
        /*001c*/ 	.word	0xfffffffc


//--------------------- .text._Z15solution_kernelPK6float4PS_mm --------------------------
	.section	.text._Z15solution_kernelPK6float4PS_mm,"ax",@progbits
	.align	128
        .global         _Z15solution_kernelPK6float4PS_mm
        .type           _Z15solution_kernelPK6float4PS_mm,@function
        .size           _Z15solution_kernelPK6float4PS_mm,(.L_x_1 - _Z15solution_kernelPK6float4PS_mm)
        .other          _Z15solution_kernelPK6float4PS_mm,@"STO_CUDA_ENTRY STV_DEFAULT"
_Z15solution_kernelPK6float4PS_mm:
.text._Z15solution_kernelPK6float4PS_mm:
[----:B------:R-:W-:Y:S01]  /*0000*/  LDC R1, c[0x0][0x37c] ;  /* 0x0000df00ff017b82 */ /* 0x000fe20000000800 */
[----:B------:R-:W0:Y:S07]  /*0010*/  S2R R0, SR_TID.Y ;  /* 0x0000000000007919 */ /* 0x000e2e0000002200 */
[----:B------:R-:W1:Y:S01]  /*0020*/  LDC R2, c[0x0][0x360] ;  /* 0x0000d800ff027b82 */ /* 0x000e620000000800 */
[----:B------:R-:W2:Y:S01]  /*0030*/  LDCU.128 UR8, c[0x0][0x390] ;  /* 0x00007200ff0877ac */ /* 0x000ea20008000c00 */
[----:B------:R-:W1:Y:S06]  /*0040*/  S2R R3, SR_TID.X ;  /* 0x0000000000037919 */ /* 0x000e6c0000002100 */
[----:B------:R-:W0:Y:S08]  /*0050*/  S2UR UR5, SR_CTAID.Y ;  /* 0x00000000000579c3 */ /* 0x000e300000002600 */
[----:B------:R-:W0:Y:S08]  /*0060*/  LDC R5, c[0x0][0x364] ;  /* 0x0000d900ff057b82 */ /* 0x000e300000000800 */
[----:B------:R-:W1:Y:S01]  /*0070*/  S2UR UR4, SR_CTAID.X ;  /* 0x00000000000479c3 */ /* 0x000e620000002500 */
[----:B0-----:R-:W-:-:S05]  /*0080*/  IMAD R5, R5, UR5, R0 ;  /* 0x0000000505057c24 */ /* 0x001fca000f8e0200 */
[----:B--2---:R-:W-:Y:S01]  /*0090*/  ISETP.GE.U32.AND P0, PT, R5, UR8, PT ;  /* 0x0000000805007c0c */ /* 0x004fe2000bf06070 */
[----:B-1----:R-:W-:-:S03]  /*00a0*/  IMAD R2, R2, UR4, R3 ;  /* 0x0000000402027c24 */ /* 0x002fc6000f8e0203 */
[----:B------:R-:W-:Y:S01]  /*00b0*/  ISETP.GE.U32.AND.EX P0, PT, RZ, UR9, PT, P0 ;  /* 0x00000009ff007c0c */ /* 0x000fe2000bf06100 */
[----:B------:R-:W-:Y:S01]  /*00c0*/  HFMA2 R3, -RZ, RZ, 0, 0 ;  /* 0x00000000ff037431 */ /* 0x000fe200000001ff */
[----:B------:R-:W-:-:S04]  /*00d0*/  ISETP.GE.U32.AND P1, PT, R2, UR10, PT ;  /* 0x0000000a02007c0c */ /* 0x000fc8000bf26070 */
[----:B------:R-:W-:Y:S01]  /*00e0*/  ISETP.GE.U32.OR.EX P0, PT, RZ, UR11, P0, P1 ;  /* 0x0000000bff007c0c */ /* 0x000fe20008706510 */
[----:B------:R-:W-:-:S04]  /*00f0*/  IMAD.WIDE.U32 R2, R5, UR10, R2 ;  /* 0x0000000a05027c25 */ /* 0x000fc8000f8e0002 */
[----:B------:R-:W-:-:S08]  /*0100*/  IMAD R5, R5, UR11, R3 ;  /* 0x0000000b05057c24 */ /* 0x000fd0000f8e0203 */
[----:B------:R-:W-:Y:S05]  /*0110*/  @P0 EXIT ;  /* 0x000000000000094d */ /* 0x000fea0003800000 */
[----:B------:R-:W0:Y:S01]  /*0120*/  LDCU.128 UR8, c[0x0][0x380] ;  /* 0x00007000ff0877ac */ /* 0x000e220008000c00 */
[C---:B------:R-:W-:Y:S02]  /*0130*/  SHF.L.U32 R11, R2.reuse, 0x4, RZ ;  /* 0x00000004020b7819 */ /* 0x040fe400000006ff */
[----:B------:R-:W-:Y:S01]  /*0140*/  SHF.L.U64.HI R12, R2, 0x4, R5 ;  /* 0x00000004020c7819 */ /* 0x000fe20000010205 */
[----:B------:R-:W1:Y:S01]  /*0150*/  LDCU.64 UR4, c[0x0][0x358] ;  /* 0x00006b00ff0477ac */ /* 0x000e620008000a00 */
[----:B0-----:R-:W-:-:S04]  /*0160*/  IADD3 R2, P0, PT, R11, UR8, RZ ;  /* 0x000000080b027c10 */ /* 0x001fc8000ff1e0ff */
[----:B------:R-:W-:-:S05]  /*0170*/  IADD3.X R3, PT, PT, R12, UR9, RZ, P0, !PT ;  /* 0x000000090c037c10 */ /* 0x000fca00087fe4ff */
[----:B-1----:R-:W2:Y:S02]  /*0180*/  LDG.E.128.CONSTANT R4, desc[UR4][R2.64] ;  /* 0x0000000402047981 */ /* 0x002ea4000c1e9d00 */
[----:B--2---:R-:W-:Y:S01]  /*0190*/  FMUL R4, R4, 1.4426950216293334961 ;  /* 0x3fb8aa3b04047820 */ /* 0x004fe20000400000 */
[----:B------:R-:W-:Y:S01]  /*01a0*/  FMUL R9, R7, 1.4426950216293334961 ;  /* 0x3fb8aa3b07097820 */ /* 0x000fe20000400000 */
[----:B------:R-:W-:Y:S01]  /*01b0*/  FMUL R5, R5, 1.4426950216293334961 ;  /* 0x3fb8aa3b05057820 */ /* 0x000fe20000400000 */
[----:B------:R-:W-:Y:S02]  /*01c0*/  FMUL R6, R6, 1.4426950216293334961 ;  /* 0x3fb8aa3b06067820 */ /* 0x000fe40000400000 */
[----:B------:R-:W-:Y:S02]  /*01d0*/  FSETP.GEU.AND P0, PT, R4, -126, PT ;  /* 0xc2fc00000400780b */ /* 0x000fe40003f0e000 */
[----:B------:R-:W-:Y:S02]  /*01e0*/  FSETP.GEU.AND P3, PT, R9, -126, PT ;  /* 0xc2fc00000900780b */ /* 0x000fe40003f6e000 */
[----:B------:R-:W-:-:S02]  /*01f0*/  FSETP.GEU.AND P1, PT, R5, -126, PT ;  /* 0xc2fc00000500780b */ /* 0x000fc40003f2e000 */
[----:B------:R-:W-:-:S07]  /*0200*/  FSETP.GEU.AND P2, PT, R6, -126, PT ;  /* 0xc2fc00000600780b */ /* 0x000fce0003f4e000 */
[----:B------:R-:W-:Y:S02]  /*0210*/  @!P0 FMUL R4, R4, 0.5 ;  /* 0x3f00000004048820 */ /* 0x000fe40000400000 */
[----:B------:R-:W-:Y:S02]  /*0220*/  @!P3 FMUL R9, R9, 0.5 ;  /* 0x3f0000000909b820 */ /* 0x000fe40000400000 */
[----:B------:R-:W-:Y:S01]  /*0230*/  @!P1 FMUL R5, R5, 0.5 ;  /* 0x3f00000005059820 */ /* 0x000fe20000400000 */
[----:B------:R-:W0:Y:S01]  /*0240*/  MUFU.EX2 R0, R4 ;  /* 0x0000000400007308 */ /* 0x000e220000000800 */
[----:B------:R-:W-:-:S07]  /*0250*/  @!P2 FMUL R6, R6, 0.5 ;  /* 0x3f0000000606a820 */ /* 0x000fce0000400000 */
[----:B------:R-:W1:Y:S08]  /*0260*/  MUFU.EX2 R10, R9 ;  /* 0x00000009000a7308 */ /* 0x000e700000000800 */
[----:B------:R-:W2:Y:S01]  /*0270*/  MUFU.EX2 R2, R5 ;  /* 0x0000000500027308 */ /* 0x000ea20000000800 */
[----:B0-----:R-:W-:-:S04]  /*0280*/  @!P0 FMUL R0, R0, R0 ;  /* 0x0000000000008220 */ /* 0x001fc80000400000 */
[----:B------:R-:W-:-:S03]  /*0290*/  FADD R0, R0, 1 ;  /* 0x3f80000000007421 */ /* 0x000fc60000000000 */
[----:B------:R-:W0:Y:S01]  /*02a0*/  MUFU.EX2 R3, R6 ;  /* 0x0000000600037308 */ /* 0x000e220000000800 */
[----:B-1----:R-:W-:-:S04]  /*02b0*/  @!P3 FMUL R10, R10, R10 ;  /* 0x0000000a0a0ab220 */ /* 0x002fc80000400000 */
[----:B------:R-:W-:-:S03]  /*02c0*/  FADD R10, R10, 1 ;  /* 0x3f8000000a0a7421 */ /* 0x000fc60000000000 */
[----:B------:R-:W1:Y:S01]  /*02d0*/  MUFU.LG2 R0, R0 ;  /* 0x0000000000007308 */ /* 0x000e620000000c00 */
[----:B--2---:R-:W-:-:S04]  /*02e0*/  @!P1 FMUL R2, R2, R2 ;  /* 0x0000000202029220 */ /* 0x004fc80000400000 */
[----:B------:R-:W-:Y:S01]  /*02f0*/  FADD R7, R2, 1 ;  /* 0x3f80000002077421 */ /* 0x000fe20000000000 */
[----:B------:R-:W-:Y:S02]  /*0300*/  IADD3 R2, P0, PT, R11, UR10, RZ ;  /* 0x0000000a0b027c10 */ /* 0x000fe4000ff1e0ff */
[----:B------:R-:W2:Y:S01]  /*0310*/  MUFU.LG2 R10, R10 ;  /* 0x0000000a000a7308 */ /* 0x000ea20000000c00 */
[----:B0-----:R-:W-:-:S04]  /*0320*/  @!P2 FMUL R3, R3, R3 ;  /* 0x000000030303a220 */ /* 0x001fc80000400000 */
[----:B------:R-:W-:Y:S01]  /*0330*/  FADD R8, R3, 1 ;  /* 0x3f80000003087421 */ /* 0x000fe20000000000 */
[----:B------:R-:W-:Y:S02]  /*0340*/  IADD3.X R3, PT, PT, R12, UR11, RZ, P0, !PT ;  /* 0x0000000b0c037c10 */ /* 0x000fe400087fe4ff */
[----:B------:R2:W0:Y:S01]  /*0350*/  MUFU.LG2 R5, R7 ;  /* 0x0000000700057308 */ /* 0x0004220000000c00 */
[----:B-1----:R-:W-:-:S07]  /*0360*/  FMUL R4, R0, 0.69314718246459960938 ;  /* 0x3f31721800047820 */ /* 0x002fce0000400000 */
[----:B------:R-:W1:Y:S01]  /*0370*/  MUFU.LG2 R6, R8 ;  /* 0x0000000800067308 */ /* 0x000e620000000c00 */
[----:B--2---:R-:W-:Y:S01]  /*0380*/  FMUL R7, R10, 0.69314718246459960938 ;  /* 0x3f3172180a077820 */ /* 0x004fe20000400000 */
[----:B0-----:R-:W-:Y:S01]  /*0390*/  FMUL R5, R5, 0.69314718246459960938 ;  /* 0x3f31721805057820 */ /* 0x001fe20000400000 */
[----:B-1----:R-:W-:-:S05]  /*03a0*/  FMUL R6, R6, 0.69314718246459960938 ;  /* 0x3f31721806067820 */ /* 0x002fca0000400000 */
[----:B------:R-:W-:Y:S01]  /*03b0*/  STG.E.128 desc[UR4][R2.64], R4 ;  /* 0x0000000402007986 */ /* 0x000fe2000c101d04 */
[----:B------:R-:W-:Y:S05]  /*03c0*/  EXIT ;  /* 0x000000000000794d */ /* 0x000fea0003800000 */
.L_x_0:
[----:B------:R-:W-:-:S00]  /*03d0*/  BRA `(.L_x_0) ;  /* 0xfffffffc00fc7947 */ /* 0x000fc0000383ffff */
[----:B------:R-:W-:-:S00]  /*03e0*/  NOP ;  /* 0x0000000000007918 */ /* 0x000fc00000000000 */
        /* <DEDUP_REMOVED lines=9> */
.L_x_1:


//--------------------- .nv.shared.reserved.0     --------------------------
	.section	.nv.shared.reserved.0,"aw",@nobits
	.weak		__nv_reservedSMEM_offset_0_alias
	.size		__nv_reservedSMEM_offset_0_alias, 0, 64
	.other		__nv_reservedSMEM_offset_0_alias,@"STO_CUDA_RESERVED_SHARED STV_DEFAULT"
__nv_reservedSMEM_offset_0_alias:
	.zero		0
	.zero		64


//--------------------- .nv.constant0._Z15solution_kernelPK6float4PS_mm --------------------------
	.section	.nv.constant0._Z15solution_kernelPK6float4PS_mm,"a",@progbits
	.sectionflags	@""
	.align	4
.nv.constant0._Z15solution_kernelPK6float4PS_mm:
	.zero		928


//--------------------- SYMBOLS --------------------------

	.type		.nv.reservedSmem.offset0,@object
	.size		.nv.reservedSmem.offset0,0x4
